//
// Generated by NVIDIA NVVM Compiler
//
// Compiler Build ID: CL-36424714
// Cuda compilation tools, release 13.0, V13.0.88
// Based on NVVM 20.0.0
//

.version 9.0
.target sm_100
.address_size 64

	// .globl	_ZN3cub18CUB_300001_SM_10006detail11EmptyKernelIvEEvv
.global .align 1 .b8 _ZN40_INTERNAL_b92ff586_4_k_cu_a43d0c4e_341254cuda3std3__45__cpo5beginE[1];
.global .align 1 .b8 _ZN40_INTERNAL_b92ff586_4_k_cu_a43d0c4e_341254cuda3std3__45__cpo3endE[1];
.global .align 1 .b8 _ZN40_INTERNAL_b92ff586_4_k_cu_a43d0c4e_341254cuda3std3__45__cpo6cbeginE[1];
.global .align 1 .b8 _ZN40_INTERNAL_b92ff586_4_k_cu_a43d0c4e_341254cuda3std3__45__cpo4cendE[1];
.global .align 1 .b8 _ZN40_INTERNAL_b92ff586_4_k_cu_a43d0c4e_341254cuda3std3__45__cpo6rbeginE[1];
.global .align 1 .b8 _ZN40_INTERNAL_b92ff586_4_k_cu_a43d0c4e_341254cuda3std3__45__cpo4rendE[1];
.global .align 1 .b8 _ZN40_INTERNAL_b92ff586_4_k_cu_a43d0c4e_341254cuda3std3__45__cpo7crbeginE[1];
.global .align 1 .b8 _ZN40_INTERNAL_b92ff586_4_k_cu_a43d0c4e_341254cuda3std3__45__cpo5crendE[1];
.global .align 1 .b8 _ZN40_INTERNAL_b92ff586_4_k_cu_a43d0c4e_341254cuda3std3__442_GLOBAL__N__b92ff586_4_k_cu_a43d0c4e_341256ignoreE[1];
.global .align 1 .b8 _ZN40_INTERNAL_b92ff586_4_k_cu_a43d0c4e_341254cuda3std3__419piecewise_constructE[1];
.global .align 1 .b8 _ZN40_INTERNAL_b92ff586_4_k_cu_a43d0c4e_341254cuda3std3__48in_placeE[1];
.global .align 1 .b8 _ZN40_INTERNAL_b92ff586_4_k_cu_a43d0c4e_341254cuda3std3__420unreachable_sentinelE[1];
.global .align 1 .b8 _ZN40_INTERNAL_b92ff586_4_k_cu_a43d0c4e_341254cuda3std3__47nulloptE[1];
.global .align 1 .b8 _ZN40_INTERNAL_b92ff586_4_k_cu_a43d0c4e_341254cuda3std3__48unexpectE[1];
.global .align 1 .b8 _ZN40_INTERNAL_b92ff586_4_k_cu_a43d0c4e_341254cuda3std6ranges3__45__cpo4swapE[1];
.global .align 1 .b8 _ZN40_INTERNAL_b92ff586_4_k_cu_a43d0c4e_341254cuda3std6ranges3__45__cpo9iter_moveE[1];
.global .align 1 .b8 _ZN40_INTERNAL_b92ff586_4_k_cu_a43d0c4e_341254cuda3std6ranges3__45__cpo5beginE[1];
.global .align 1 .b8 _ZN40_INTERNAL_b92ff586_4_k_cu_a43d0c4e_341254cuda3std6ranges3__45__cpo3endE[1];
.global .align 1 .b8 _ZN40_INTERNAL_b92ff586_4_k_cu_a43d0c4e_341254cuda3std6ranges3__45__cpo6cbeginE[1];
.global .align 1 .b8 _ZN40_INTERNAL_b92ff586_4_k_cu_a43d0c4e_341254cuda3std6ranges3__45__cpo4cendE[1];
.global .align 1 .b8 _ZN40_INTERNAL_b92ff586_4_k_cu_a43d0c4e_341254cuda3std6ranges3__45__cpo7advanceE[1];
.global .align 1 .b8 _ZN40_INTERNAL_b92ff586_4_k_cu_a43d0c4e_341254cuda3std6ranges3__45__cpo9iter_swapE[1];
.global .align 1 .b8 _ZN40_INTERNAL_b92ff586_4_k_cu_a43d0c4e_341254cuda3std6ranges3__45__cpo4nextE[1];
.global .align 1 .b8 _ZN40_INTERNAL_b92ff586_4_k_cu_a43d0c4e_341254cuda3std6ranges3__45__cpo4prevE[1];
.global .align 1 .b8 _ZN40_INTERNAL_b92ff586_4_k_cu_a43d0c4e_341254cuda3std6ranges3__45__cpo4dataE[1];
.global .align 1 .b8 _ZN40_INTERNAL_b92ff586_4_k_cu_a43d0c4e_341254cuda3std6ranges3__45__cpo5cdataE[1];
.global .align 1 .b8 _ZN40_INTERNAL_b92ff586_4_k_cu_a43d0c4e_341254cuda3std6ranges3__45__cpo4sizeE[1];
.global .align 1 .b8 _ZN40_INTERNAL_b92ff586_4_k_cu_a43d0c4e_341254cuda3std6ranges3__45__cpo5ssizeE[1];
.global .align 1 .b8 _ZN40_INTERNAL_b92ff586_4_k_cu_a43d0c4e_341254cuda3std6ranges3__45__cpo8distanceE[1];
.global .align 1 .b8 _ZN40_INTERNAL_b92ff586_4_k_cu_a43d0c4e_341256thrust24THRUST_300001_SM_1000_NS8cuda_cub3parE[1];
.global .align 1 .b8 _ZN40_INTERNAL_b92ff586_4_k_cu_a43d0c4e_341256thrust24THRUST_300001_SM_1000_NS8cuda_cub10par_nosyncE[1];
.global .align 1 .b8 _ZN40_INTERNAL_b92ff586_4_k_cu_a43d0c4e_341256thrust24THRUST_300001_SM_1000_NS6system6detail10sequential3seqE[1];
.global .align 1 .b8 _ZN40_INTERNAL_b92ff586_4_k_cu_a43d0c4e_341256thrust24THRUST_300001_SM_1000_NS6system3cpp3parE[1];
.global .align 1 .b8 _ZN40_INTERNAL_b92ff586_4_k_cu_a43d0c4e_341256thrust24THRUST_300001_SM_1000_NS12placeholders2_1E[1];
.global .align 1 .b8 _ZN40_INTERNAL_b92ff586_4_k_cu_a43d0c4e_341256thrust24THRUST_300001_SM_1000_NS12placeholders2_2E[1];
.global .align 1 .b8 _ZN40_INTERNAL_b92ff586_4_k_cu_a43d0c4e_341256thrust24THRUST_300001_SM_1000_NS12placeholders2_3E[1];
.global .align 1 .b8 _ZN40_INTERNAL_b92ff586_4_k_cu_a43d0c4e_341256thrust24THRUST_300001_SM_1000_NS12placeholders2_4E[1];
.global .align 1 .b8 _ZN40_INTERNAL_b92ff586_4_k_cu_a43d0c4e_341256thrust24THRUST_300001_SM_1000_NS12placeholders2_5E[1];
.global .align 1 .b8 _ZN40_INTERNAL_b92ff586_4_k_cu_a43d0c4e_341256thrust24THRUST_300001_SM_1000_NS12placeholders2_6E[1];
.global .align 1 .b8 _ZN40_INTERNAL_b92ff586_4_k_cu_a43d0c4e_341256thrust24THRUST_300001_SM_1000_NS12placeholders2_7E[1];
.global .align 1 .b8 _ZN40_INTERNAL_b92ff586_4_k_cu_a43d0c4e_341256thrust24THRUST_300001_SM_1000_NS12placeholders2_8E[1];
.global .align 1 .b8 _ZN40_INTERNAL_b92ff586_4_k_cu_a43d0c4e_341256thrust24THRUST_300001_SM_1000_NS12placeholders2_9E[1];
.global .align 1 .b8 _ZN40_INTERNAL_b92ff586_4_k_cu_a43d0c4e_341256thrust24THRUST_300001_SM_1000_NS12placeholders3_10E[1];
.global .align 1 .b8 _ZN40_INTERNAL_b92ff586_4_k_cu_a43d0c4e_341256thrust24THRUST_300001_SM_1000_NS3seqE[1];
.global .align 1 .b8 _ZN40_INTERNAL_b92ff586_4_k_cu_a43d0c4e_341256thrust24THRUST_300001_SM_1000_NS6deviceE[1];

.visible .entry _ZN3cub18CUB_300001_SM_10006detail11EmptyKernelIvEEvv()
{


	ret;

}


// ===== COMPILED SASS (sm_100) =====

	.target	sm_100

	.elftype	@"ET_EXEC"


//--------------------- .note.nv.tkinfo           --------------------------
	.section	.note.nv.tkinfo,"",@"SHT_NOTE"
	.sectionflags	@"SHF_NOTE_NV_TKINFO"
	.tkinfo
        /*0018*/ 	.word	0x00000002
        /*0030*/ 	.string	""
        /*0030*/ 	.string	"ptxas"
        /*0030*/ 	.string	"Cuda compilation tools, release 13.0, V13.0.88"
        /*0030*/ 	.string	"Build cuda_13.0.r13.0/compiler.36424714_0"
        /*0030*/ 	.string	"-arch sm_100 -m 64 "



//--------------------- .note.nv.cuinfo           --------------------------
	.section	.note.nv.cuinfo,"",@"SHT_NOTE"
	.sectionflags	@"SHF_NOTE_NV_CUINFO"
        /*0018*/ 	.short	0x0002
        /*001a*/ 	.short	0x0064
        /*001c*/ 	.short	0x0082
	.zero		2


//--------------------- .nv.info                  --------------------------
	.section	.nv.info,"",@"SHT_CUDA_INFO"
	.align	4


	//----- nvinfo : EIATTR_REGCOUNT
	.align		4
        /*0000*/ 	.byte	0x04, 0x2f
        /*0002*/ 	.short	(.L_46 - .L_45)
	.align		4
.L_45:
        /*0004*/ 	.word	index@(_ZN3cub18CUB_300001_SM_10006detail11EmptyKernelIvEEvv)
        /*0008*/ 	.word	0x00000004


	//----- nvinfo : EIATTR_FRAME_SIZE
	.align		4
.L_46:
        /*000c*/ 	.byte	0x04, 0x11
        /*000e*/ 	.short	(.L_48 - .L_47)
	.align		4
.L_47:
        /*0010*/ 	.word	index@(_ZN3cub18CUB_300001_SM_10006detail11EmptyKernelIvEEvv)
        /*0014*/ 	.word	0x00000000


	//----- nvinfo : EIATTR_MIN_STACK_SIZE
	.align		4
.L_48:
        /*0018*/ 	.byte	0x04, 0x12
        /*001a*/ 	.short	(.L_50 - .L_49)
	.align		4
.L_49:
        /*001c*/ 	.word	index@(_ZN3cub18CUB_300001_SM_10006detail11EmptyKernelIvEEvv)
        /*0020*/ 	.word	0x00000000
.L_50:


//--------------------- .nv.compat                --------------------------
	.section	.nv.compat,"",@"SHT_CUDA_COMPAT_INFO"
	.align	4
        /*0000*/ 	.byte	0x02, 0x09, 0x00, 0x00, 0x02, 0x02, 0x01, 0x00, 0x02, 0x05, 0x05, 0x00, 0x03, 0x07, 0x01, 0x01
        /*0010*/ 	.byte	0x02, 0x03, 0x00, 0x00, 0x02, 0x06, 0x01, 0x00, 0x04, 0x0b, 0x08, 0x00, 0x09, 0x00, 0x00, 0x00
        /*0020*/ 	.byte	0x00, 0x00, 0x00, 0x00


//--------------------- .nv.info._ZN3cub18CUB_300001_SM_10006detail11EmptyKernelIvEEvv --------------------------
	.section	.nv.info._ZN3cub18CUB_300001_SM_10006detail11EmptyKernelIvEEvv,"",@"SHT_CUDA_INFO"
	.sectionflags	@""
	.align	4


	//----- nvinfo : EIATTR_CUDA_API_VERSION
	.align		4
        /*0000*/ 	.byte	0x04, 0x37
        /*0002*/ 	.short	(.L_52 - .L_51)
.L_51:
        /*0004*/ 	.word	0x00000082


	//----- nvinfo : EIATTR_SPARSE_MMA_MASK
	.align		4
.L_52:
        /*0008*/ 	.byte	0x03, 0x50
        /*000a*/ 	.short	0x0000


	//----- nvinfo : EIATTR_MAXREG_COUNT
	.align		4
        /*000c*/ 	.byte	0x03, 0x1b
        /*000e*/ 	.short	0x00ff


	//----- nvinfo : EIATTR_MERCURY_ISA_VERSION
	.align		4
        /*0010*/ 	.byte	0x03, 0x5f
        /*0012*/ 	.short	0x0101


	//----- nvinfo : EIATTR_VRC_CTA_INIT_COUNT
	.align		4
        /*0014*/ 	.byte	0x02, 0x4a
	.zero		1
	.zero		1


	//----- nvinfo : EIATTR_EXIT_INSTR_OFFSETS
	.align		4
        /*0018*/ 	.byte	0x04, 0x1c
        /*001a*/ 	.short	(.L_54 - .L_53)


	//   ....[0]....
.L_53:
        /*001c*/ 	.word	0x00000010


	//----- nvinfo : EIATTR_SW_WAR
	.align		4
.L_54:
        /*0020*/ 	.byte	0x04, 0x36
        /*0022*/ 	.short	(.L_56 - .L_55)
.L_55:
        /*0024*/ 	.word	0x00000008
.L_56:


//--------------------- .nv.callgraph             --------------------------
	.section	.nv.callgraph,"",@"SHT_CUDA_CALLGRAPH"
	.align	4
	.sectionentsize	8
	.align		4
        /*0000*/ 	.word	0x00000000
	.align		4
        /*0004*/ 	.word	0xffffffff
	.align		4
        /*0008*/ 	.word	0x00000000
	.align		4
        /*000c*/ 	.word	0xfffffffe
	.align		4
        /*0010*/ 	.word	0x00000000
	.align		4
        /*0014*/ 	.word	0xfffffffd
	.align		4
        /*0018*/ 	.word	0x00000000
	.align		4
        /*001c*/ 	.word	0xfffffffc


//--------------------- .nv.constant4             --------------------------
	.section	.nv.constant4,"a",@progbits
	.align	8
	.align		8
.nv.constant4:
        /*0000*/ 	.dword	_ZN40_INTERNAL_b92ff586_4_k_cu_a43d0c4e_344844cuda3std3__45__cpo5beginE
	.align		8
        /*0008*/ 	.dword	_ZN40_INTERNAL_b92ff586_4_k_cu_a43d0c4e_344844cuda3std3__45__cpo3endE
	.align		8
        /*0010*/ 	.dword	_ZN40_INTERNAL_b92ff586_4_k_cu_a43d0c4e_344844cuda3std3__45__cpo6cbeginE
	.align		8
        /*0018*/ 	.dword	_ZN40_INTERNAL_b92ff586_4_k_cu_a43d0c4e_344844cuda3std3__45__cpo4cendE
	.align		8
        /*0020*/ 	.dword	_ZN40_INTERNAL_b92ff586_4_k_cu_a43d0c4e_344844cuda3std3__45__cpo6rbeginE
	.align		8
        /*0028*/ 	.dword	_ZN40_INTERNAL_b92ff586_4_k_cu_a43d0c4e_344844cuda3std3__45__cpo4rendE
	.align		8
        /*0030*/ 	.dword	_ZN40_INTERNAL_b92ff586_4_k_cu_a43d0c4e_344844cuda3std3__45__cpo7crbeginE
	.align		8
        /*0038*/ 	.dword	_ZN40_INTERNAL_b92ff586_4_k_cu_a43d0c4e_344844cuda3std3__45__cpo5crendE
	.align		8
        /*0040*/ 	.dword	_ZN40_INTERNAL_b92ff586_4_k_cu_a43d0c4e_344844cuda3std3__442_GLOBAL__N__b92ff586_4_k_cu_a43d0c4e_344846ignoreE
	.align		8
        /*0048*/ 	.dword	_ZN40_INTERNAL_b92ff586_4_k_cu_a43d0c4e_344844cuda3std3__419piecewise_constructE
	.align		8
        /*0050*/ 	.dword	_ZN40_INTERNAL_b92ff586_4_k_cu_a43d0c4e_344844cuda3std3__48in_placeE
	.align		8
        /*0058*/ 	.dword	_ZN40_INTERNAL_b92ff586_4_k_cu_a43d0c4e_344844cuda3std3__420unreachable_sentinelE
	.align		8
        /*0060*/ 	.dword	_ZN40_INTERNAL_b92ff586_4_k_cu_a43d0c4e_344844cuda3std3__47nulloptE
	.align		8
        /*0068*/ 	.dword	_ZN40_INTERNAL_b92ff586_4_k_cu_a43d0c4e_344844cuda3std3__48unexpectE
	.align		8
        /*0070*/ 	.dword	_ZN40_INTERNAL_b92ff586_4_k_cu_a43d0c4e_344844cuda3std6ranges3__45__cpo4swapE
	.align		8
        /*0078*/ 	.dword	_ZN40_INTERNAL_b92ff586_4_k_cu_a43d0c4e_344844cuda3std6ranges3__45__cpo9iter_moveE
	.align		8
        /*0080*/ 	.dword	_ZN40_INTERNAL_b92ff586_4_k_cu_a43d0c4e_344844cuda3std6ranges3__45__cpo5beginE
	.align		8
        /*0088*/ 	.dword	_ZN40_INTERNAL_b92ff586_4_k_cu_a43d0c4e_344844cuda3std6ranges3__45__cpo3endE
	.align		8
        /*0090*/ 	.dword	_ZN40_INTERNAL_b92ff586_4_k_cu_a43d0c4e_344844cuda3std6ranges3__45__cpo6cbeginE
	.align		8
        /*0098*/ 	.dword	_ZN40_INTERNAL_b92ff586_4_k_cu_a43d0c4e_344844cuda3std6ranges3__45__cpo4cendE
	.align		8
        /*00a0*/ 	.dword	_ZN40_INTERNAL_b92ff586_4_k_cu_a43d0c4e_344844cuda3std6ranges3__45__cpo7advanceE
	.align		8
        /*00a8*/ 	.dword	_ZN40_INTERNAL_b92ff586_4_k_cu_a43d0c4e_344844cuda3std6ranges3__45__cpo9iter_swapE
	.align		8
        /*00b0*/ 	.dword	_ZN40_INTERNAL_b92ff586_4_k_cu_a43d0c4e_344844cuda3std6ranges3__45__cpo4nextE
	.align		8
        /*00b8*/ 	.dword	_ZN40_INTERNAL_b92ff586_4_k_cu_a43d0c4e_344844cuda3std6ranges3__45__cpo4prevE
	.align		8
        /*00c0*/ 	.dword	_ZN40_INTERNAL_b92ff586_4_k_cu_a43d0c4e_344844cuda3std6ranges3__45__cpo4dataE
	.align		8
        /*00c8*/ 	.dword	_ZN40_INTERNAL_b92ff586_4_k_cu_a43d0c4e_344844cuda3std6ranges3__45__cpo5cdataE
	.align		8
        /*00d0*/ 	.dword	_ZN40_INTERNAL_b92ff586_4_k_cu_a43d0c4e_344844cuda3std6ranges3__45__cpo4sizeE
	.align		8
        /*00d8*/ 	.dword	_ZN40_INTERNAL_b92ff586_4_k_cu_a43d0c4e_344844cuda3std6ranges3__45__cpo5ssizeE
	.align		8
        /*00e0*/ 	.dword	_ZN40_INTERNAL_b92ff586_4_k_cu_a43d0c4e_344844cuda3std6ranges3__45__cpo8distanceE
	.align		8
        /*00e8*/ 	.dword	_ZN40_INTERNAL_b92ff586_4_k_cu_a43d0c4e_344846thrust24THRUST_300001_SM_1000_NS8cuda_cub3parE
	.align		8
        /*00f0*/ 	.dword	_ZN40_INTERNAL_b92ff586_4_k_cu_a43d0c4e_344846thrust24THRUST_300001_SM_1000_NS8cuda_cub10par_nosyncE
	.align		8
        /*00f8*/ 	.dword	_ZN40_INTERNAL_b92ff586_4_k_cu_a43d0c4e_344846thrust24THRUST_300001_SM_1000_NS6system6detail10sequential3seqE
	.align		8
        /*0100*/ 	.dword	_ZN40_INTERNAL_b92ff586_4_k_cu_a43d0c4e_344846thrust24THRUST_300001_SM_1000_NS6system3cpp3parE
	.align		8
        /*0108*/ 	.dword	_ZN40_INTERNAL_b92ff586_4_k_cu_a43d0c4e_344846thrust24THRUST_300001_SM_1000_NS12placeholders2_1E
	.align		8
        /*0110*/ 	.dword	_ZN40_INTERNAL_b92ff586_4_k_cu_a43d0c4e_344846thrust24THRUST_300001_SM_1000_NS12placeholders2_2E
	.align		8
        /*0118*/ 	.dword	_ZN40_INTERNAL_b92ff586_4_k_cu_a43d0c4e_344846thrust24THRUST_300001_SM_1000_NS12placeholders2_3E
	.align		8
        /*0120*/ 	.dword	_ZN40_INTERNAL_b92ff586_4_k_cu_a43d0c4e_344846thrust24THRUST_300001_SM_1000_NS12placeholders2_4E
	.align		8
        /*0128*/ 	.dword	_ZN40_INTERNAL_b92ff586_4_k_cu_a43d0c4e_344846thrust24THRUST_300001_SM_1000_NS12placeholders2_5E
	.align		8
        /*0130*/ 	.dword	_ZN40_INTERNAL_b92ff586_4_k_cu_a43d0c4e_344846thrust24THRUST_300001_SM_1000_NS12placeholders2_6E
	.align		8
        /*0138*/ 	.dword	_ZN40_INTERNAL_b92ff586_4_k_cu_a43d0c4e_344846thrust24THRUST_300001_SM_1000_NS12placeholders2_7E
	.align		8
        /*0140*/ 	.dword	_ZN40_INTERNAL_b92ff586_4_k_cu_a43d0c4e_344846thrust24THRUST_300001_SM_1000_NS12placeholders2_8E
	.align		8
        /*0148*/ 	.dword	_ZN40_INTERNAL_b92ff586_4_k_cu_a43d0c4e_344846thrust24THRUST_300001_SM_1000_NS12placeholders2_9E
	.align		8
        /*0150*/ 	.dword	_ZN40_INTERNAL_b92ff586_4_k_cu_a43d0c4e_344846thrust24THRUST_300001_SM_1000_NS12placeholders3_10E
	.align		8
        /*0158*/ 	.dword	_ZN40_INTERNAL_b92ff586_4_k_cu_a43d0c4e_344846thrust24THRUST_300001_SM_1000_NS3seqE
	.align		8
        /*0160*/ 	.dword	_ZN40_INTERNAL_b92ff586_4_k_cu_a43d0c4e_344846thrust24THRUST_300001_SM_1000_NS6deviceE


//--------------------- .text._ZN3cub18CUB_300001_SM_10006detail11EmptyKernelIvEEvv --------------------------
	.section	.text._ZN3cub18CUB_300001_SM_10006detail11EmptyKernelIvEEvv,"ax",@progbits
	.align	128
        .global         _ZN3cub18CUB_300001_SM_10006detail11EmptyKernelIvEEvv
        .type           _ZN3cub18CUB_300001_SM_10006detail11EmptyKernelIvEEvv,@function
        .size           _ZN3cub18CUB_300001_SM_10006detail11EmptyKernelIvEEvv,(.L_x_1 - _ZN3cub18CUB_300001_SM_10006detail11EmptyKernelIvEEvv)
        .other          _ZN3cub18CUB_300001_SM_10006detail11EmptyKernelIvEEvv,@"STO_CUDA_ENTRY STV_DEFAULT"
_ZN3cub18CUB_300001_SM_10006detail11EmptyKernelIvEEvv:
.text._ZN3cub18CUB_300001_SM_10006detail11EmptyKernelIvEEvv:
[----:B------:R-:W-:Y:S01]  /*0000*/  LDC R1, c[0x0][0x37c] ;  /* 0x0000df00ff017b82 */ /* 0x000fe20000000800 */
[----:B------:R-:W-:Y:S05]  /*0010*/  EXIT ;  /* 0x000000000000794d */ /* 0x000fea0003800000 */
.L_x_0:
[----:B------:R-:W-:-:S00]  /*0020*/  BRA `(.L_x_0) ;  /* 0xfffffffc00fc7947 */ /* 0x000fc0000383ffff */
[----:B------:R-:W-:-:S00]  /*0030*/  NOP ;  /* 0x0000000000007918 */ /* 0x000fc00000000000 */
        /* <DEDUP_REMOVED lines=12> */
.L_x_1:


//--------------------- .nv.shared.reserved.0     --------------------------
	.section	.nv.shared.reserved.0,"aw",@nobits
	.weak		__nv_reservedSMEM_offset_0_alias
	.size		__nv_reservedSMEM_offset_0_alias, 0, 64
	.other		__nv_reservedSMEM_offset_0_alias,@"STO_CUDA_RESERVED_SHARED STV_DEFAULT"
__nv_reservedSMEM_offset_0_alias:
	.zero		0
	.zero		64


//--------------------- .nv.global                --------------------------
	.section	.nv.global,"aw",@nobits
.nv.global:
	.type		_ZN40_INTERNAL_b92ff586_4_k_cu_a43d0c4e_344846thrust24THRUST_300001_SM_1000_NS12placeholders2_8E,@object
	.size		_ZN40_INTERNAL_b92ff586_4_k_cu_a43d0c4e_344846thrust24THRUST_300001_SM_1000_NS12placeholders2_8E,(_ZN40_INTERNAL_b92ff586_4_k_cu_a43d0c4e_344844cuda3std3__442_GLOBAL__N__b92ff586_4_k_cu_a43d0c4e_344846ignoreE - _ZN40_INTERNAL_b92ff586_4_k_cu_a43d0c4e_344846thrust24THRUST_300001_SM_1000_NS12placeholders2_8E)
_ZN40_INTERNAL_b92ff586_4_k_cu_a43d0c4e_344846thrust24THRUST_300001_SM_1000_NS12placeholders2_8E:
	.zero		1
	.type		_ZN40_INTERNAL_b92ff586_4_k_cu_a43d0c4e_344844cuda3std3__442_GLOBAL__N__b92ff586_4_k_cu_a43d0c4e_344846ignoreE,@object
	.size		_ZN40_INTERNAL_b92ff586_4_k_cu_a43d0c4e_344844cuda3std3__442_GLOBAL__N__b92ff586_4_k_cu_a43d0c4e_344846ignoreE,(_ZN40_INTERNAL_b92ff586_4_k_cu_a43d0c4e_344844cuda3std6ranges3__45__cpo4dataE - _ZN40_INTERNAL_b92ff586_4_k_cu_a43d0c4e_344844cuda3std3__442_GLOBAL__N__b92ff586_4_k_cu_a43d0c4e_344846ignoreE)
_ZN40_INTERNAL_b92ff586_4_k_cu_a43d0c4e_344844cuda3std3__442_GLOBAL__N__b92ff586_4_k_cu_a43d0c4e_344846ignoreE:
	.zero		1
	.type		_ZN40_INTERNAL_b92ff586_4_k_cu_a43d0c4e_344844cuda3std6ranges3__45__cpo4dataE,@object
	.size		_ZN40_INTERNAL_b92ff586_4_k_cu_a43d0c4e_344844cuda3std6ranges3__45__cpo4dataE,(_ZN40_INTERNAL_b92ff586_4_k_cu_a43d0c4e_344846thrust24THRUST_300001_SM_1000_NS6system3cpp3parE - _ZN40_INTERNAL_b92ff586_4_k_cu_a43d0c4e_344844cuda3std6ranges3__45__cpo4dataE)
_ZN40_INTERNAL_b92ff586_4_k_cu_a43d0c4e_344844cuda3std6ranges3__45__cpo4dataE:
	.zero		1
	.type		_ZN40_INTERNAL_b92ff586_4_k_cu_a43d0c4e_344846thrust24THRUST_300001_SM_1000_NS6system3cpp3parE,@object
	.size		_ZN40_INTERNAL_b92ff586_4_k_cu_a43d0c4e_344846thrust24THRUST_300001_SM_1000_NS6system3cpp3parE,(_ZN40_INTERNAL_b92ff586_4_k_cu_a43d0c4e_344844cuda3std3__45__cpo5beginE - _ZN40_INTERNAL_b92ff586_4_k_cu_a43d0c4e_344846thrust24THRUST_300001_SM_1000_NS6system3cpp3parE)
_ZN40_INTERNAL_b92ff586_4_k_cu_a43d0c4e_344846thrust24THRUST_300001_SM_1000_NS6system3cpp3parE:
	.zero		1
	.type		_ZN40_INTERNAL_b92ff586_4_k_cu_a43d0c4e_344844cuda3std3__45__cpo5beginE,@object
	.size		_ZN40_INTERNAL_b92ff586_4_k_cu_a43d0c4e_344844cuda3std3__45__cpo5beginE,(_ZN40_INTERNAL_b92ff586_4_k_cu_a43d0c4e_344844cuda3std6ranges3__45__cpo5beginE - _ZN40_INTERNAL_b92ff586_4_k_cu_a43d0c4e_344844cuda3std3__45__cpo5beginE)
_ZN40_INTERNAL_b92ff586_4_k_cu_a43d0c4e_344844cuda3std3__45__cpo5beginE:
	.zero		1
	.type		_ZN40_INTERNAL_b92ff586_4_k_cu_a43d0c4e_344844cuda3std6ranges3__45__cpo5beginE,@object
	.size		_ZN40_INTERNAL_b92ff586_4_k_cu_a43d0c4e_344844cuda3std6ranges3__45__cpo5beginE,(_ZN40_INTERNAL_b92ff586_4_k_cu_a43d0c4e_344846thrust24THRUST_300001_SM_1000_NS6deviceE - _ZN40_INTERNAL_b92ff586_4_k_cu_a43d0c4e_344844cuda3std6ranges3__45__cpo5beginE)
_ZN40_INTERNAL_b92ff586_4_k_cu_a43d0c4e_344844cuda3std6ranges3__45__cpo5beginE:
	.zero		1
	.type		_ZN40_INTERNAL_b92ff586_4_k_cu_a43d0c4e_344846thrust24THRUST_300001_SM_1000_NS6deviceE,@object
	.size		_ZN40_INTERNAL_b92ff586_4_k_cu_a43d0c4e_344846thrust24THRUST_300001_SM_1000_NS6deviceE,(_ZN40_INTERNAL_b92ff586_4_k_cu_a43d0c4e_344844cuda3std3__47nulloptE - _ZN40_INTERNAL_b92ff586_4_k_cu_a43d0c4e_344846thrust24THRUST_300001_SM_1000_NS6deviceE)
_ZN40_INTERNAL_b92ff586_4_k_cu_a43d0c4e_344846thrust24THRUST_300001_SM_1000_NS6deviceE:
	.zero		1
	.type		_ZN40_INTERNAL_b92ff586_4_k_cu_a43d0c4e_344844cuda3std3__47nulloptE,@object
	.size		_ZN40_INTERNAL_b92ff586_4_k_cu_a43d0c4e_344844cuda3std3__47nulloptE,(_ZN40_INTERNAL_b92ff586_4_k_cu_a43d0c4e_344844cuda3std6ranges3__45__cpo8distanceE - _ZN40_INTERNAL_b92ff586_4_k_cu_a43d0c4e_344844cuda3std3__47nulloptE)
_ZN40_INTERNAL_b92ff586_4_k_cu_a43d0c4e_344844cuda3std3__47nulloptE:
	.zero		1
	.type		_ZN40_INTERNAL_b92ff586_4_k_cu_a43d0c4e_344844cuda3std6ranges3__45__cpo8distanceE,@object
	.size		_ZN40_INTERNAL_b92ff586_4_k_cu_a43d0c4e_344844cuda3std6ranges3__45__cpo8distanceE,(_ZN40_INTERNAL_b92ff586_4_k_cu_a43d0c4e_344846thrust24THRUST_300001_SM_1000_NS12placeholders2_4E - _ZN40_INTERNAL_b92ff586_4_k_cu_a43d0c4e_344844cuda3std6ranges3__45__cpo8distanceE)
_ZN40_INTERNAL_b92ff586_4_k_cu_a43d0c4e_344844cuda3std6ranges3__45__cpo8distanceE:
	.zero		1
	.type		_ZN40_INTERNAL_b92ff586_4_k_cu_a43d0c4e_344846thrust24THRUST_300001_SM_1000_NS12placeholders2_4E,@object
	.size		_ZN40_INTERNAL_b92ff586_4_k_cu_a43d0c4e_344846thrust24THRUST_300001_SM_1000_NS12placeholders2_4E,(_ZN40_INTERNAL_b92ff586_4_k_cu_a43d0c4e_344844cuda3std3__45__cpo6rbeginE - _ZN40_INTERNAL_b92ff586_4_k_cu_a43d0c4e_344846thrust24THRUST_300001_SM_1000_NS12placeholders2_4E)
_ZN40_INTERNAL_b92ff586_4_k_cu_a43d0c4e_344846thrust24THRUST_300001_SM_1000_NS12placeholders2_4E:
	.zero		1
	.type		_ZN40_INTERNAL_b92ff586_4_k_cu_a43d0c4e_344844cuda3std3__45__cpo6rbeginE,@object
	.size		_ZN40_INTERNAL_b92ff586_4_k_cu_a43d0c4e_344844cuda3std3__45__cpo6rbeginE,(_ZN40_INTERNAL_b92ff586_4_k_cu_a43d0c4e_344844cuda3std6ranges3__45__cpo7advanceE - _ZN40_INTERNAL_b92ff586_4_k_cu_a43d0c4e_344844cuda3std3__45__cpo6rbeginE)
_ZN40_INTERNAL_b92ff586_4_k_cu_a43d0c4e_344844cuda3std3__45__cpo6rbeginE:
	.zero		1
	.type		_ZN40_INTERNAL_b92ff586_4_k_cu_a43d0c4e_344844cuda3std6ranges3__45__cpo7advanceE,@object
	.size		_ZN40_INTERNAL_b92ff586_4_k_cu_a43d0c4e_344844cuda3std6ranges3__45__cpo7advanceE,(_ZN40_INTERNAL_b92ff586_4_k_cu_a43d0c4e_344846thrust24THRUST_300001_SM_1000_NS12placeholders3_10E - _ZN40_INTERNAL_b92ff586_4_k_cu_a43d0c4e_344844cuda3std6ranges3__45__cpo7advanceE)
_ZN40_INTERNAL_b92ff586_4_k_cu_a43d0c4e_344844cuda3std6ranges3__45__cpo7advanceE:
	.zero		1
	.type		_ZN40_INTERNAL_b92ff586_4_k_cu_a43d0c4e_344846thrust24THRUST_300001_SM_1000_NS12placeholders3_10E,@object
	.size		_ZN40_INTERNAL_b92ff586_4_k_cu_a43d0c4e_344846thrust24THRUST_300001_SM_1000_NS12placeholders3_10E,(_ZN40_INTERNAL_b92ff586_4_k_cu_a43d0c4e_344844cuda3std3__48in_placeE - _ZN40_INTERNAL_b92ff586_4_k_cu_a43d0c4e_344846thrust24THRUST_300001_SM_1000_NS12placeholders3_10E)
_ZN40_INTERNAL_b92ff586_4_k_cu_a43d0c4e_344846thrust24THRUST_300001_SM_1000_NS12placeholders3_10E:
	.zero		1
	.type		_ZN40_INTERNAL_b92ff586_4_k_cu_a43d0c4e_344844cuda3std3__48in_placeE,@object
	.size		_ZN40_INTERNAL_b92ff586_4_k_cu_a43d0c4e_344844cuda3std3__48in_placeE,(_ZN40_INTERNAL_b92ff586_4_k_cu_a43d0c4e_344844cuda3std6ranges3__45__cpo4sizeE - _ZN40_INTERNAL_b92ff586_4_k_cu_a43d0c4e_344844cuda3std3__48in_placeE)
_ZN40_INTERNAL_b92ff586_4_k_cu_a43d0c4e_344844cuda3std3__48in_placeE:
	.zero		1
	.type		_ZN40_INTERNAL_b92ff586_4_k_cu_a43d0c4e_344844cuda3std6ranges3__45__cpo4sizeE,@object
	.size		_ZN40_INTERNAL_b92ff586_4_k_cu_a43d0c4e_344844cuda3std6ranges3__45__cpo4sizeE,(_ZN40_INTERNAL_b92ff586_4_k_cu_a43d0c4e_344846thrust24THRUST_300001_SM_1000_NS12placeholders2_2E - _ZN40_INTERNAL_b92ff586_4_k_cu_a43d0c4e_344844cuda3std6ranges3__45__cpo4sizeE)
_ZN40_INTERNAL_b92ff586_4_k_cu_a43d0c4e_344844cuda3std6ranges3__45__cpo4sizeE:
	.zero		1
	.type		_ZN40_INTERNAL_b92ff586_4_k_cu_a43d0c4e_344846thrust24THRUST_300001_SM_1000_NS12placeholders2_2E,@object
	.size		_ZN40_INTERNAL_b92ff586_4_k_cu_a43d0c4e_344846thrust24THRUST_300001_SM_1000_NS12placeholders2_2E,(_ZN40_INTERNAL_b92ff586_4_k_cu_a43d0c4e_344844cuda3std3__45__cpo6cbeginE - _ZN40_INTERNAL_b92ff586_4_k_cu_a43d0c4e_344846thrust24THRUST_300001_SM_1000_NS12placeholders2_2E)
_ZN40_INTERNAL_b92ff586_4_k_cu_a43d0c4e_344846thrust24THRUST_300001_SM_1000_NS12placeholders2_2E:
	.zero		1
	.type		_ZN40_INTERNAL_b92ff586_4_k_cu_a43d0c4e_344844cuda3std3__45__cpo6cbeginE,@object
	.size		_ZN40_INTERNAL_b92ff586_4_k_cu_a43d0c4e_344844cuda3std3__45__cpo6cbeginE,(_ZN40_INTERNAL_b92ff586_4_k_cu_a43d0c4e_344844cuda3std6ranges3__45__cpo6cbeginE - _ZN40_INTERNAL_b92ff586_4_k_cu_a43d0c4e_344844cuda3std3__45__cpo6cbeginE)
_ZN40_INTERNAL_b92ff586_4_k_cu_a43d0c4e_344844cuda3std3__45__cpo6cbeginE:
	.zero		1
	.type		_ZN40_INTERNAL_b92ff586_4_k_cu_a43d0c4e_344844cuda3std6ranges3__45__cpo6cbeginE,@object
	.size		_ZN40_INTERNAL_b92ff586_4_k_cu_a43d0c4e_344844cuda3std6ranges3__45__cpo6cbeginE,(_ZN40_INTERNAL_b92ff586_4_k_cu_a43d0c4e_344846thrust24THRUST_300001_SM_1000_NS12placeholders2_6E - _ZN40_INTERNAL_b92ff586_4_k_cu_a43d0c4e_344844cuda3std6ranges3__45__cpo6cbeginE)
_ZN40_INTERNAL_b92ff586_4_k_cu_a43d0c4e_344844cuda3std6ranges3__45__cpo6cbeginE:
	.zero		1
	.type		_ZN40_INTERNAL_b92ff586_4_k_cu_a43d0c4e_344846thrust24THRUST_300001_SM_1000_NS12placeholders2_6E,@object
	.size		_ZN40_INTERNAL_b92ff586_4_k_cu_a43d0c4e_344846thrust24THRUST_300001_SM_1000_NS12placeholders2_6E,(_ZN40_INTERNAL_b92ff586_4_k_cu_a43d0c4e_344844cuda3std3__45__cpo7crbeginE - _ZN40_INTERNAL_b92ff586_4_k_cu_a43d0c4e_344846thrust24THRUST_300001_SM_1000_NS12placeholders2_6E)
_ZN40_INTERNAL_b92ff586_4_k_cu_a43d0c4e_344846thrust24THRUST_300001_SM_1000_NS12placeholders2_6E:
	.zero		1
	.type		_ZN40_INTERNAL_b92ff586_4_k_cu_a43d0c4e_344844cuda3std3__45__cpo7crbeginE,@object
	.size		_ZN40_INTERNAL_b92ff586_4_k_cu_a43d0c4e_344844cuda3std3__45__cpo7crbeginE,(_ZN40_INTERNAL_b92ff586_4_k_cu_a43d0c4e_344844cuda3std6ranges3__45__cpo4nextE - _ZN40_INTERNAL_b92ff586_4_k_cu_a43d0c4e_344844cuda3std3__45__cpo7crbeginE)
_ZN40_INTERNAL_b92ff586_4_k_cu_a43d0c4e_344844cuda3std3__45__cpo7crbeginE:
	.zero		1
	.type		_ZN40_INTERNAL_b92ff586_4_k_cu_a43d0c4e_344844cuda3std6ranges3__45__cpo4nextE,@object
	.size		_ZN40_INTERNAL_b92ff586_4_k_cu_a43d0c4e_344844cuda3std6ranges3__45__cpo4nextE,(_ZN40_INTERNAL_b92ff586_4_k_cu_a43d0c4e_344844cuda3std6ranges3__45__cpo4swapE - _ZN40_INTERNAL_b92ff586_4_k_cu_a43d0c4e_344844cuda3std6ranges3__45__cpo4nextE)
_ZN40_INTERNAL_b92ff586_4_k_cu_a43d0c4e_344844cuda3std6ranges3__45__cpo4nextE:
	.zero		1
	.type		_ZN40_INTERNAL_b92ff586_4_k_cu_a43d0c4e_344844cuda3std6ranges3__45__cpo4swapE,@object
	.size		_ZN40_INTERNAL_b92ff586_4_k_cu_a43d0c4e_344844cuda3std6ranges3__45__cpo4swapE,(_ZN40_INTERNAL_b92ff586_4_k_cu_a43d0c4e_344846thrust24THRUST_300001_SM_1000_NS8cuda_cub10par_nosyncE - _ZN40_INTERNAL_b92ff586_4_k_cu_a43d0c4e_344844cuda3std6ranges3__45__cpo4swapE)
_ZN40_INTERNAL_b92ff586_4_k_cu_a43d0c4e_344844cuda3std6ranges3__45__cpo4swapE:
	.zero		1
	.type		_ZN40_INTERNAL_b92ff586_4_k_cu_a43d0c4e_344846thrust24THRUST_300001_SM_1000_NS8cuda_cub10par_nosyncE,@object
	.size		_ZN40_INTERNAL_b92ff586_4_k_cu_a43d0c4e_344846thrust24THRUST_300001_SM_1000_NS8cuda_cub10par_nosyncE,(_ZN40_INTERNAL_b92ff586_4_k_cu_a43d0c4e_344846thrust24THRUST_300001_SM_1000_NS3seqE - _ZN40_INTERNAL_b92ff586_4_k_cu_a43d0c4e_344846thrust24THRUST_300001_SM_1000_NS8cuda_cub10par_nosyncE)
_ZN40_INTERNAL_b92ff586_4_k_cu_a43d0c4e_344846thrust24THRUST_300001_SM_1000_NS8cuda_cub10par_nosyncE:
	.zero		1
	.type		_ZN40_INTERNAL_b92ff586_4_k_cu_a43d0c4e_344846thrust24THRUST_300001_SM_1000_NS3seqE,@object
	.size		_ZN40_INTERNAL_b92ff586_4_k_cu_a43d0c4e_344846thrust24THRUST_300001_SM_1000_NS3seqE,(_ZN40_INTERNAL_b92ff586_4_k_cu_a43d0c4e_344844cuda3std3__420unreachable_sentinelE - _ZN40_INTERNAL_b92ff586_4_k_cu_a43d0c4e_344846thrust24THRUST_300001_SM_1000_NS3seqE)
_ZN40_INTERNAL_b92ff586_4_k_cu_a43d0c4e_344846thrust24THRUST_300001_SM_1000_NS3seqE:
	.zero		1
	.type		_ZN40_INTERNAL_b92ff586_4_k_cu_a43d0c4e_344844cuda3std3__420unreachable_sentinelE,@object
	.size		_ZN40_INTERNAL_b92ff586_4_k_cu_a43d0c4e_344844cuda3std3__420unreachable_sentinelE,(_ZN40_INTERNAL_b92ff586_4_k_cu_a43d0c4e_344844cuda3std6ranges3__45__cpo5ssizeE - _ZN40_INTERNAL_b92ff586_4_k_cu_a43d0c4e_344844cuda3std3__420unreachable_sentinelE)
_ZN40_INTERNAL_b92ff586_4_k_cu_a43d0c4e_344844cuda3std3__420unreachable_sentinelE:
	.zero		1
	.type		_ZN40_INTERNAL_b92ff586_4_k_cu_a43d0c4e_344844cuda3std6ranges3__45__cpo5ssizeE,@object
	.size		_ZN40_INTERNAL_b92ff586_4_k_cu_a43d0c4e_344844cuda3std6ranges3__45__cpo5ssizeE,(_ZN40_INTERNAL_b92ff586_4_k_cu_a43d0c4e_344846thrust24THRUST_300001_SM_1000_NS12placeholders2_3E - _ZN40_INTERNAL_b92ff586_4_k_cu_a43d0c4e_344844cuda3std6ranges3__45__cpo5ssizeE)
_ZN40_INTERNAL_b92ff586_4_k_cu_a43d0c4e_344844cuda3std6ranges3__45__cpo5ssizeE:
	.zero		1
	.type		_ZN40_INTERNAL_b92ff586_4_k_cu_a43d0c4e_344846thrust24THRUST_300001_SM_1000_NS12placeholders2_3E,@object
	.size		_ZN40_INTERNAL_b92ff586_4_k_cu_a43d0c4e_344846thrust24THRUST_300001_SM_1000_NS12placeholders2_3E,(_ZN40_INTERNAL_b92ff586_4_k_cu_a43d0c4e_344844cuda3std3__45__cpo4cendE - _ZN40_INTERNAL_b92ff586_4_k_cu_a43d0c4e_344846thrust24THRUST_300001_SM_1000_NS12placeholders2_3E)
_ZN40_INTERNAL_b92ff586_4_k_cu_a43d0c4e_344846thrust24THRUST_300001_SM_1000_NS12placeholders2_3E:
	.zero		1
	.type		_ZN40_INTERNAL_b92ff586_4_k_cu_a43d0c4e_344844cuda3std3__45__cpo4cendE,@object
	.size		_ZN40_INTERNAL_b92ff586_4_k_cu_a43d0c4e_344844cuda3std3__45__cpo4cendE,(_ZN40_INTERNAL_b92ff586_4_k_cu_a43d0c4e_344844cuda3std6ranges3__45__cpo4cendE - _ZN40_INTERNAL_b92ff586_4_k_cu_a43d0c4e_344844cuda3std3__45__cpo4cendE)
_ZN40_INTERNAL_b92ff586_4_k_cu_a43d0c4e_344844cuda3std3__45__cpo4cendE:
	.zero		1
	.type		_ZN40_INTERNAL_b92ff586_4_k_cu_a43d0c4e_344844cuda3std6ranges3__45__cpo4cendE,@object
	.size		_ZN40_INTERNAL_b92ff586_4_k_cu_a43d0c4e_344844cuda3std6ranges3__45__cpo4cendE,(_ZN40_INTERNAL_b92ff586_4_k_cu_a43d0c4e_344846thrust24THRUST_300001_SM_1000_NS12placeholders2_7E - _ZN40_INTERNAL_b92ff586_4_k_cu_a43d0c4e_344844cuda3std6ranges3__45__cpo4cendE)
_ZN40_INTERNAL_b92ff586_4_k_cu_a43d0c4e_344844cuda3std6ranges3__45__cpo4cendE:
	.zero		1
	.type		_ZN40_INTERNAL_b92ff586_4_k_cu_a43d0c4e_344846thrust24THRUST_300001_SM_1000_NS12placeholders2_7E,@object
	.size		_ZN40_INTERNAL_b92ff586_4_k_cu_a43d0c4e_344846thrust24THRUST_300001_SM_1000_NS12placeholders2_7E,(_ZN40_INTERNAL_b92ff586_4_k_cu_a43d0c4e_344844cuda3std3__45__cpo5crendE - _ZN40_INTERNAL_b92ff586_4_k_cu_a43d0c4e_344846thrust24THRUST_300001_SM_1000_NS12placeholders2_7E)
_ZN40_INTERNAL_b92ff586_4_k_cu_a43d0c4e_344846thrust24THRUST_300001_SM_1000_NS12placeholders2_7E:
	.zero		1
	.type		_ZN40_INTERNAL_b92ff586_4_k_cu_a43d0c4e_344844cuda3std3__45__cpo5crendE,@object
	.size		_ZN40_INTERNAL_b92ff586_4_k_cu_a43d0c4e_344844cuda3std3__45__cpo5crendE,(_ZN40_INTERNAL_b92ff586_4_k_cu_a43d0c4e_344844cuda3std6ranges3__45__cpo4prevE - _ZN40_INTERNAL_b92ff586_4_k_cu_a43d0c4e_344844cuda3std3__45__cpo5crendE)
_ZN40_INTERNAL_b92ff586_4_k_cu_a43d0c4e_344844cuda3std3__45__cpo5crendE:
	.zero		1
	.type		_ZN40_INTERNAL_b92ff586_4_k_cu_a43d0c4e_344844cuda3std6ranges3__45__cpo4prevE,@object
	.size		_ZN40_INTERNAL_b92ff586_4_k_cu_a43d0c4e_344844cuda3std6ranges3__45__cpo4prevE,(_ZN40_INTERNAL_b92ff586_4_k_cu_a43d0c4e_344844cuda3std6ranges3__45__cpo9iter_moveE - _ZN40_INTERNAL_b92ff586_4_k_cu_a43d0c4e_344844cuda3std6ranges3__45__cpo4prevE)
_ZN40_INTERNAL_b92ff586_4_k_cu_a43d0c4e_344844cuda3std6ranges3__45__cpo4prevE:
	.zero		1
	.type		_ZN40_INTERNAL_b92ff586_4_k_cu_a43d0c4e_344844cuda3std6ranges3__45__cpo9iter_moveE,@object
	.size		_ZN40_INTERNAL_b92ff586_4_k_cu_a43d0c4e_344844cuda3std6ranges3__45__cpo9iter_moveE,(_ZN40_INTERNAL_b92ff586_4_k_cu_a43d0c4e_344846thrust24THRUST_300001_SM_1000_NS6system6detail10sequential3seqE - _ZN40_INTERNAL_b92ff586_4_k_cu_a43d0c4e_344844cuda3std6ranges3__45__cpo9iter_moveE)
_ZN40_INTERNAL_b92ff586_4_k_cu_a43d0c4e_344844cuda3std6ranges3__45__cpo9iter_moveE:
	.zero		1
	.type		_ZN40_INTERNAL_b92ff586_4_k_cu_a43d0c4e_344846thrust24THRUST_300001_SM_1000_NS6system6detail10sequential3seqE,@object
	.size		_ZN40_INTERNAL_b92ff586_4_k_cu_a43d0c4e_344846thrust24THRUST_300001_SM_1000_NS6system6detail10sequential3seqE,(_ZN40_INTERNAL_b92ff586_4_k_cu_a43d0c4e_344846thrust24THRUST_300001_SM_1000_NS12placeholders2_9E - _ZN40_INTERNAL_b92ff586_4_k_cu_a43d0c4e_344846thrust24THRUST_300001_SM_1000_NS6system6detail10sequential3seqE)
_ZN40_INTERNAL_b92ff586_4_k_cu_a43d0c4e_344846thrust24THRUST_300001_SM_1000_NS6system6detail10sequential3seqE:
	.zero		1
	.type		_ZN40_INTERNAL_b92ff586_4_k_cu_a43d0c4e_344846thrust24THRUST_300001_SM_1000_NS12placeholders2_9E,@object
	.size		_ZN40_INTERNAL_b92ff586_4_k_cu_a43d0c4e_344846thrust24THRUST_300001_SM_1000_NS12placeholders2_9E,(_ZN40_INTERNAL_b92ff586_4_k_cu_a43d0c4e_344844cuda3std3__419piecewise_constructE - _ZN40_INTERNAL_b92ff586_4_k_cu_a43d0c4e_344846thrust24THRUST_300001_SM_1000_NS12placeholders2_9E)
_ZN40_INTERNAL_b92ff586_4_k_cu_a43d0c4e_344846thrust24THRUST_300001_SM_1000_NS12placeholders2_9E:
	.zero		1
	.type		_ZN40_INTERNAL_b92ff586_4_k_cu_a43d0c4e_344844cuda3std3__419piecewise_constructE,@object
	.size		_ZN40_INTERNAL_b92ff586_4_k_cu_a43d0c4e_344844cuda3std3__419piecewise_constructE,(_ZN40_INTERNAL_b92ff586_4_k_cu_a43d0c4e_344844cuda3std6ranges3__45__cpo5cdataE - _ZN40_INTERNAL_b92ff586_4_k_cu_a43d0c4e_344844cuda3std3__419piecewise_constructE)
_ZN40_INTERNAL_b92ff586_4_k_cu_a43d0c4e_344844cuda3std3__419piecewise_constructE:
	.zero		1
	.type		_ZN40_INTERNAL_b92ff586_4_k_cu_a43d0c4e_344844cuda3std6ranges3__45__cpo5cdataE,@object
	.size		_ZN40_INTERNAL_b92ff586_4_k_cu_a43d0c4e_344844cuda3std6ranges3__45__cpo5cdataE,(_ZN40_INTERNAL_b92ff586_4_k_cu_a43d0c4e_344846thrust24THRUST_300001_SM_1000_NS12placeholders2_1E - _ZN40_INTERNAL_b92ff586_4_k_cu_a43d0c4e_344844cuda3std6ranges3__45__cpo5cdataE)
_ZN40_INTERNAL_b92ff586_4_k_cu_a43d0c4e_344844cuda3std6ranges3__45__cpo5cdataE:
	.zero		1
	.type		_ZN40_INTERNAL_b92ff586_4_k_cu_a43d0c4e_344846thrust24THRUST_300001_SM_1000_NS12placeholders2_1E,@object
	.size		_ZN40_INTERNAL_b92ff586_4_k_cu_a43d0c4e_344846thrust24THRUST_300001_SM_1000_NS12placeholders2_1E,(_ZN40_INTERNAL_b92ff586_4_k_cu_a43d0c4e_344844cuda3std3__45__cpo3endE - _ZN40_INTERNAL_b92ff586_4_k_cu_a43d0c4e_344846thrust24THRUST_300001_SM_1000_NS12placeholders2_1E)
_ZN40_INTERNAL_b92ff586_4_k_cu_a43d0c4e_344846thrust24THRUST_300001_SM_1000_NS12placeholders2_1E:
	.zero		1
	.type		_ZN40_INTERNAL_b92ff586_4_k_cu_a43d0c4e_344844cuda3std3__45__cpo3endE,@object
	.size		_ZN40_INTERNAL_b92ff586_4_k_cu_a43d0c4e_344844cuda3std3__45__cpo3endE,(_ZN40_INTERNAL_b92ff586_4_k_cu_a43d0c4e_344844cuda3std6ranges3__45__cpo3endE - _ZN40_INTERNAL_b92ff586_4_k_cu_a43d0c4e_344844cuda3std3__45__cpo3endE)
_ZN40_INTERNAL_b92ff586_4_k_cu_a43d0c4e_344844cuda3std3__45__cpo3endE:
	.zero		1
	.type		_ZN40_INTERNAL_b92ff586_4_k_cu_a43d0c4e_344844cuda3std6ranges3__45__cpo3endE,@object
	.size		_ZN40_INTERNAL_b92ff586_4_k_cu_a43d0c4e_344844cuda3std6ranges3__45__cpo3endE,(_ZN40_INTERNAL_b92ff586_4_k_cu_a43d0c4e_344846thrust24THRUST_300001_SM_1000_NS12placeholders2_5E - _ZN40_INTERNAL_b92ff586_4_k_cu_a43d0c4e_344844cuda3std6ranges3__45__cpo3endE)
_ZN40_INTERNAL_b92ff586_4_k_cu_a43d0c4e_344844cuda3std6ranges3__45__cpo3endE:
	.zero		1
	.type		_ZN40_INTERNAL_b92ff586_4_k_cu_a43d0c4e_344846thrust24THRUST_300001_SM_1000_NS12placeholders2_5E,@object
	.size		_ZN40_INTERNAL_b92ff586_4_k_cu_a43d0c4e_344846thrust24THRUST_300001_SM_1000_NS12placeholders2_5E,(_ZN40_INTERNAL_b92ff586_4_k_cu_a43d0c4e_344844cuda3std3__45__cpo4rendE - _ZN40_INTERNAL_b92ff586_4_k_cu_a43d0c4e_344846thrust24THRUST_300001_SM_1000_NS12placeholders2_5E)
_ZN40_INTERNAL_b92ff586_4_k_cu_a43d0c4e_344846thrust24THRUST_300001_SM_1000_NS12placeholders2_5E:
	.zero		1
	.type		_ZN40_INTERNAL_b92ff586_4_k_cu_a43d0c4e_344844cuda3std3__45__cpo4rendE,@object
	.size		_ZN40_INTERNAL_b92ff586_4_k_cu_a43d0c4e_344844cuda3std3__45__cpo4rendE,(_ZN40_INTERNAL_b92ff586_4_k_cu_a43d0c4e_344844cuda3std6ranges3__45__cpo9iter_swapE - _ZN40_INTERNAL_b92ff586_4_k_cu_a43d0c4e_344844cuda3std3__45__cpo4rendE)
_ZN40_INTERNAL_b92ff586_4_k_cu_a43d0c4e_344844cuda3std3__45__cpo4rendE:
	.zero		1
	.type		_ZN40_INTERNAL_b92ff586_4_k_cu_a43d0c4e_344844cuda3std6ranges3__45__cpo9iter_swapE,@object
	.size		_ZN40_INTERNAL_b92ff586_4_k_cu_a43d0c4e_344844cuda3std6ranges3__45__cpo9iter_swapE,(_ZN40_INTERNAL_b92ff586_4_k_cu_a43d0c4e_344844cuda3std3__48unexpectE - _ZN40_INTERNAL_b92ff586_4_k_cu_a43d0c4e_344844cuda3std6ranges3__45__cpo9iter_swapE)
_ZN40_INTERNAL_b92ff586_4_k_cu_a43d0c4e_344844cuda3std6ranges3__45__cpo9iter_swapE:
	.zero		1
	.type		_ZN40_INTERNAL_b92ff586_4_k_cu_a43d0c4e_344844cuda3std3__48unexpectE,@object
	.size		_ZN40_INTERNAL_b92ff586_4_k_cu_a43d0c4e_344844cuda3std3__48unexpectE,(_ZN40_INTERNAL_b92ff586_4_k_cu_a43d0c4e_344846thrust24THRUST_300001_SM_1000_NS8cuda_cub3parE - _ZN40_INTERNAL_b92ff586_4_k_cu_a43d0c4e_344844cuda3std3__48unexpectE)
_ZN40_INTERNAL_b92ff586_4_k_cu_a43d0c4e_344844cuda3std3__48unexpectE:
	.zero		1
	.type		_ZN40_INTERNAL_b92ff586_4_k_cu_a43d0c4e_344846thrust24THRUST_300001_SM_1000_NS8cuda_cub3parE,@object
	.size		_ZN40_INTERNAL_b92ff586_4_k_cu_a43d0c4e_344846thrust24THRUST_300001_SM_1000_NS8cuda_cub3parE,(.L_29 - _ZN40_INTERNAL_b92ff586_4_k_cu_a43d0c4e_344846thrust24THRUST_300001_SM_1000_NS8cuda_cub3parE)
_ZN40_INTERNAL_b92ff586_4_k_cu_a43d0c4e_344846thrust24THRUST_300001_SM_1000_NS8cuda_cub3parE:
	.zero		1
.L_29:


//--------------------- .nv.constant0._ZN3cub18CUB_300001_SM_10006detail11EmptyKernelIvEEvv --------------------------
	.section	.nv.constant0._ZN3cub18CUB_300001_SM_10006detail11EmptyKernelIvEEvv,"a",@progbits
	.sectionflags	@""
	.align	4
.nv.constant0._ZN3cub18CUB_300001_SM_10006detail11EmptyKernelIvEEvv:
	.zero		896


//--------------------- SYMBOLS --------------------------

	.type		.nv.reservedSmem.offset0,@object
	.size		.nv.reservedSmem.offset0,0x4
